//
// Generated by NVIDIA NVVM Compiler
//
// Compiler Build ID: CL-36424714
// Cuda compilation tools, release 13.0, V13.0.88
// Based on NVVM 20.0.0
//

.version 9.0
.target sm_100
.address_size 64

	// .globl	_Z9k_edge_n3PKhPhii

.visible .entry _Z9k_edge_n3PKhPhii(
	.param .u64 .ptr .align 1 _Z9k_edge_n3PKhPhii_param_0,
	.param .u64 .ptr .align 1 _Z9k_edge_n3PKhPhii_param_1,
	.param .u32 _Z9k_edge_n3PKhPhii_param_2,
	.param .u32 _Z9k_edge_n3PKhPhii_param_3
)
{
	.reg .pred 	%p<17>;
	.reg .b16 	%rs<2>;
	.reg .b32 	%r<49>;
	.reg .b64 	%rd<17>;

	ld.param.u64 	%rd4, [_Z9k_edge_n3PKhPhii_param_0];
	ld.param.u64 	%rd3, [_Z9k_edge_n3PKhPhii_param_1];
	ld.param.u32 	%r17, [_Z9k_edge_n3PKhPhii_param_2];
	ld.param.u32 	%r19, [_Z9k_edge_n3PKhPhii_param_3];
	cvta.to.global.u64 	%rd1, %rd4;
	mov.u32 	%r20, %ctaid.x;
	mov.u32 	%r21, %ntid.x;
	mov.u32 	%r22, %tid.x;
	mad.lo.s32 	%r1, %r20, %r21, %r22;
	mov.u32 	%r23, %ctaid.y;
	mov.u32 	%r24, %ntid.y;
	mov.u32 	%r25, %tid.y;
	mad.lo.s32 	%r26, %r23, %r24, %r25;
	setp.ge.s32 	%p1, %r1, %r17;
	setp.ge.s32 	%p2, %r26, %r19;
	or.pred  	%p3, %p1, %p2;
	@%p3 bra 	$L__BB0_12;
	add.s32 	%r3, %r26, -1;
	setp.eq.s32 	%p4, %r26, 0;
	setp.lt.s32 	%p5, %r1, 0;
	mov.b32 	%r44, 0;
	or.pred  	%p6, %p5, %p4;
	@%p6 bra 	$L__BB0_3;
	mad.lo.s32 	%r28, %r3, %r17, %r1;
	cvt.s64.s32 	%rd5, %r28;
	add.s64 	%rd6, %rd1, %rd5;
	ld.global.u8 	%r44, [%rd6];
$L__BB0_3:
	add.s32 	%r30, %r1, -1;
	mul.lo.s32 	%r6, %r26, %r17;
	add.s32 	%r31, %r30, %r6;
	cvt.s64.s32 	%rd7, %r31;
	add.s64 	%rd2, %rd1, %rd7;
	setp.ge.s32 	%p7, %r30, %r17;
	setp.lt.s32 	%p8, %r30, 0;
	mov.b32 	%r45, 0;
	or.pred  	%p9, %p8, %p7;
	@%p9 bra 	$L__BB0_5;
	ld.global.u8 	%r45, [%rd2];
$L__BB0_5:
	setp.lt.s32 	%p10, %r1, 0;
	add.s32 	%r9, %r45, %r44;
	mov.b32 	%r46, 0;
	@%p10 bra 	$L__BB0_7;
	ld.global.u8 	%rs1, [%rd2+1];
	mul.wide.u16 	%r46, %rs1, 4;
$L__BB0_7:
	add.s32 	%r34, %r1, 1;
	setp.ge.s32 	%p11, %r34, %r17;
	setp.lt.s32 	%p12, %r1, -1;
	mov.b32 	%r47, 0;
	or.pred  	%p13, %p12, %p11;
	@%p13 bra 	$L__BB0_9;
	cvt.s64.s32 	%rd8, %r6;
	cvt.s64.s32 	%rd9, %r1;
	add.s64 	%rd10, %rd9, %rd8;
	add.s64 	%rd11, %rd1, %rd10;
	ld.global.u8 	%r47, [%rd11+1];
$L__BB0_9:
	setp.lt.s32 	%p14, %r1, 0;
	add.s32 	%r14, %r9, %r47;
	add.s32 	%r36, %r26, 1;
	setp.ge.u32 	%p15, %r36, %r19;
	mov.b32 	%r48, 0;
	or.pred  	%p16, %p14, %p15;
	@%p16 bra 	$L__BB0_11;
	add.s32 	%r37, %r6, %r17;
	add.s32 	%r38, %r1, %r37;
	cvt.s64.s32 	%rd12, %r38;
	add.s64 	%rd13, %rd1, %rd12;
	ld.global.u8 	%r48, [%rd13];
$L__BB0_11:
	add.s32 	%r39, %r14, %r48;
	sub.s32 	%r40, %r46, %r39;
	abs.s32 	%r41, %r40;
	min.u32 	%r42, %r41, 255;
	add.s32 	%r43, %r6, %r1;
	cvt.s64.s32 	%rd14, %r43;
	cvta.to.global.u64 	%rd15, %rd3;
	add.s64 	%rd16, %rd15, %rd14;
	st.global.u8 	[%rd16], %r42;
$L__BB0_12:
	ret;

}
	// .globl	_Z12k_sharpen_n3PKhPhii
.visible .entry _Z12k_sharpen_n3PKhPhii(
	.param .u64 .ptr .align 1 _Z12k_sharpen_n3PKhPhii_param_0,
	.param .u64 .ptr .align 1 _Z12k_sharpen_n3PKhPhii_param_1,
	.param .u32 _Z12k_sharpen_n3PKhPhii_param_2,
	.param .u32 _Z12k_sharpen_n3PKhPhii_param_3
)
{
	.reg .pred 	%p<31>;
	.reg .b16 	%rs<2>;
	.reg .b32 	%r<70>;
	.reg .b64 	%rd<25>;

	ld.param.u64 	%rd6, [_Z12k_sharpen_n3PKhPhii_param_0];
	ld.param.u64 	%rd5, [_Z12k_sharpen_n3PKhPhii_param_1];
	ld.param.u32 	%r32, [_Z12k_sharpen_n3PKhPhii_param_2];
	ld.param.u32 	%r34, [_Z12k_sharpen_n3PKhPhii_param_3];
	cvta.to.global.u64 	%rd1, %rd6;
	mov.u32 	%r35, %ctaid.x;
	mov.u32 	%r36, %ntid.x;
	mov.u32 	%r37, %tid.x;
	mad.lo.s32 	%r1, %r35, %r36, %r37;
	mov.u32 	%r38, %ctaid.y;
	mov.u32 	%r39, %ntid.y;
	mov.u32 	%r40, %tid.y;
	mad.lo.s32 	%r41, %r38, %r39, %r40;
	setp.ge.s32 	%p3, %r1, %r32;
	setp.ge.s32 	%p4, %r41, %r34;
	or.pred  	%p5, %p3, %p4;
	@%p5 bra 	$L__BB1_20;
	add.s32 	%r3, %r1, -1;
	setp.ne.s32 	%p6, %r41, 0;
	add.s32 	%r43, %r41, -1;
	mul.lo.s32 	%r4, %r43, %r32;
	setp.gt.s32 	%p7, %r3, -1;
	setp.lt.s32 	%p8, %r3, %r32;
	and.pred  	%p1, %p7, %p8;
	and.pred  	%p9, %p1, %p6;
	add.s32 	%r44, %r3, %r4;
	cvt.s64.s32 	%rd7, %r44;
	add.s64 	%rd2, %rd1, %rd7;
	mov.b32 	%r61, 0;
	not.pred 	%p10, %p9;
	@%p10 bra 	$L__BB1_3;
	ld.global.u8 	%r61, [%rd2];
$L__BB1_3:
	setp.eq.s32 	%p11, %r41, 0;
	setp.lt.s32 	%p12, %r1, 0;
	mov.b32 	%r62, 0;
	or.pred  	%p13, %p12, %p11;
	@%p13 bra 	$L__BB1_5;
	ld.global.u8 	%r62, [%rd2+1];
$L__BB1_5:
	setp.eq.s32 	%p14, %r41, 0;
	add.s32 	%r9, %r62, %r61;
	add.s32 	%r47, %r1, 1;
	setp.gt.s32 	%p15, %r1, -2;
	setp.lt.s32 	%p16, %r47, %r32;
	and.pred  	%p2, %p15, %p16;
	not.pred 	%p17, %p2;
	mov.b32 	%r63, 0;
	or.pred  	%p18, %p17, %p14;
	@%p18 bra 	$L__BB1_7;
	cvt.s64.s32 	%rd8, %r4;
	cvt.s64.s32 	%rd9, %r1;
	add.s64 	%rd10, %rd9, %rd8;
	add.s64 	%rd11, %rd1, %rd10;
	ld.global.u8 	%r63, [%rd11+1];
$L__BB1_7:
	add.s32 	%r12, %r63, %r9;
	mul.lo.s32 	%r13, %r41, %r32;
	add.s32 	%r49, %r3, %r13;
	cvt.s64.s32 	%rd12, %r49;
	add.s64 	%rd3, %rd1, %rd12;
	mov.b32 	%r64, 0;
	not.pred 	%p19, %p1;
	@%p19 bra 	$L__BB1_9;
	ld.global.u8 	%r64, [%rd3];
$L__BB1_9:
	setp.lt.s32 	%p20, %r1, 0;
	add.s32 	%r16, %r64, %r12;
	mov.b32 	%r65, 0;
	@%p20 bra 	$L__BB1_11;
	ld.global.u8 	%rs1, [%rd3+1];
	mul.wide.u16 	%r65, %rs1, 9;
$L__BB1_11:
	mov.b32 	%r66, 0;
	@%p17 bra 	$L__BB1_13;
	cvt.s64.s32 	%rd13, %r13;
	cvt.s64.s32 	%rd14, %r1;
	add.s64 	%rd15, %rd14, %rd13;
	add.s64 	%rd16, %rd1, %rd15;
	ld.global.u8 	%r66, [%rd16+1];
$L__BB1_13:
	add.s32 	%r21, %r16, %r66;
	add.s32 	%r22, %r41, 1;
	setp.ge.u32 	%p22, %r22, %r34;
	add.s32 	%r23, %r13, %r32;
	add.s32 	%r53, %r3, %r23;
	cvt.s64.s32 	%rd17, %r53;
	add.s64 	%rd4, %rd1, %rd17;
	mov.b32 	%r67, 0;
	or.pred  	%p24, %p19, %p22;
	@%p24 bra 	$L__BB1_15;
	ld.global.u8 	%r67, [%rd4];
$L__BB1_15:
	setp.ge.u32 	%p25, %r22, %r34;
	setp.lt.s32 	%p26, %r1, 0;
	add.s32 	%r26, %r21, %r67;
	mov.b32 	%r68, 0;
	or.pred  	%p27, %p26, %p25;
	@%p27 bra 	$L__BB1_17;
	ld.global.u8 	%r68, [%rd4+1];
$L__BB1_17:
	setp.ge.u32 	%p28, %r22, %r34;
	add.s32 	%r29, %r26, %r68;
	mov.b32 	%r69, 0;
	or.pred  	%p30, %p17, %p28;
	@%p30 bra 	$L__BB1_19;
	cvt.s64.s32 	%rd18, %r23;
	cvt.s64.s32 	%rd19, %r1;
	add.s64 	%rd20, %rd19, %rd18;
	add.s64 	%rd21, %rd1, %rd20;
	ld.global.u8 	%r69, [%rd21+1];
$L__BB1_19:
	add.s32 	%r56, %r29, %r69;
	sub.s32 	%r57, %r65, %r56;
	max.s32 	%r58, %r57, 0;
	min.s32 	%r59, %r58, 255;
	add.s32 	%r60, %r13, %r1;
	cvt.s64.s32 	%rd22, %r60;
	cvta.to.global.u64 	%rd23, %rd5;
	add.s64 	%rd24, %rd23, %rd22;
	st.global.u8 	[%rd24], %r59;
$L__BB1_20:
	ret;

}
	// .globl	_Z9k_blur_n3PKhPhii
.visible .entry _Z9k_blur_n3PKhPhii(
	.param .u64 .ptr .align 1 _Z9k_blur_n3PKhPhii_param_0,
	.param .u64 .ptr .align 1 _Z9k_blur_n3PKhPhii_param_1,
	.param .u32 _Z9k_blur_n3PKhPhii_param_2,
	.param .u32 _Z9k_blur_n3PKhPhii_param_3
)
{
	.reg .pred 	%p<31>;
	.reg .b16 	%rs<6>;
	.reg .b32 	%r<69>;
	.reg .b64 	%rd<25>;

	ld.param.u64 	%rd6, [_Z9k_blur_n3PKhPhii_param_0];
	ld.param.u64 	%rd5, [_Z9k_blur_n3PKhPhii_param_1];
	ld.param.u32 	%r33, [_Z9k_blur_n3PKhPhii_param_2];
	ld.param.u32 	%r35, [_Z9k_blur_n3PKhPhii_param_3];
	cvta.to.global.u64 	%rd1, %rd6;
	mov.u32 	%r36, %ctaid.x;
	mov.u32 	%r37, %ntid.x;
	mov.u32 	%r38, %tid.x;
	mad.lo.s32 	%r1, %r36, %r37, %r38;
	mov.u32 	%r39, %ctaid.y;
	mov.u32 	%r40, %ntid.y;
	mov.u32 	%r41, %tid.y;
	mad.lo.s32 	%r42, %r39, %r40, %r41;
	setp.ge.s32 	%p3, %r1, %r33;
	setp.ge.s32 	%p4, %r42, %r35;
	or.pred  	%p5, %p3, %p4;
	@%p5 bra 	$L__BB2_20;
	add.s32 	%r3, %r1, -1;
	setp.ne.s32 	%p6, %r42, 0;
	add.s32 	%r44, %r42, -1;
	mul.lo.s32 	%r4, %r44, %r33;
	setp.gt.s32 	%p7, %r3, -1;
	setp.lt.s32 	%p8, %r3, %r33;
	and.pred  	%p1, %p7, %p8;
	and.pred  	%p9, %p1, %p6;
	add.s32 	%r45, %r3, %r4;
	cvt.s64.s32 	%rd7, %r45;
	add.s64 	%rd2, %rd1, %rd7;
	mov.b32 	%r60, 0;
	not.pred 	%p10, %p9;
	@%p10 bra 	$L__BB2_3;
	ld.global.u8 	%r60, [%rd2];
$L__BB2_3:
	setp.eq.s32 	%p11, %r42, 0;
	setp.lt.s32 	%p12, %r1, 0;
	mov.b32 	%r61, 0;
	or.pred  	%p13, %p12, %p11;
	@%p13 bra 	$L__BB2_5;
	ld.global.u8 	%rs1, [%rd2+1];
	mul.wide.u16 	%r61, %rs1, 2;
$L__BB2_5:
	setp.eq.s32 	%p14, %r42, 0;
	add.s32 	%r9, %r61, %r60;
	add.s32 	%r48, %r1, 1;
	setp.gt.s32 	%p15, %r1, -2;
	setp.lt.s32 	%p16, %r48, %r33;
	and.pred  	%p2, %p15, %p16;
	not.pred 	%p17, %p2;
	mov.b32 	%r62, 0;
	or.pred  	%p18, %p17, %p14;
	@%p18 bra 	$L__BB2_7;
	cvt.s64.s32 	%rd8, %r4;
	cvt.s64.s32 	%rd9, %r1;
	add.s64 	%rd10, %rd9, %rd8;
	add.s64 	%rd11, %rd1, %rd10;
	ld.global.u8 	%r62, [%rd11+1];
$L__BB2_7:
	add.s32 	%r12, %r62, %r9;
	mul.lo.s32 	%r13, %r42, %r33;
	add.s32 	%r50, %r3, %r13;
	cvt.s64.s32 	%rd12, %r50;
	add.s64 	%rd3, %rd1, %rd12;
	mov.b32 	%r63, 0;
	not.pred 	%p19, %p1;
	@%p19 bra 	$L__BB2_9;
	ld.global.u8 	%rs2, [%rd3];
	mul.wide.u16 	%r63, %rs2, 2;
$L__BB2_9:
	setp.lt.s32 	%p20, %r1, 0;
	add.s32 	%r16, %r63, %r12;
	mov.b32 	%r64, 0;
	@%p20 bra 	$L__BB2_11;
	ld.global.u8 	%rs3, [%rd3+1];
	mul.wide.u16 	%r64, %rs3, 4;
$L__BB2_11:
	add.s32 	%r19, %r64, %r16;
	mov.b32 	%r65, 0;
	@%p17 bra 	$L__BB2_13;
	cvt.s64.s32 	%rd13, %r13;
	cvt.s64.s32 	%rd14, %r1;
	add.s64 	%rd15, %rd14, %rd13;
	add.s64 	%rd16, %rd1, %rd15;
	ld.global.u8 	%rs4, [%rd16+1];
	mul.wide.u16 	%r65, %rs4, 2;
$L__BB2_13:
	add.s32 	%r22, %r65, %r19;
	add.s32 	%r23, %r42, 1;
	setp.ge.u32 	%p22, %r23, %r35;
	add.s32 	%r24, %r13, %r33;
	add.s32 	%r54, %r3, %r24;
	cvt.s64.s32 	%rd17, %r54;
	add.s64 	%rd4, %rd1, %rd17;
	mov.b32 	%r66, 0;
	or.pred  	%p24, %p19, %p22;
	@%p24 bra 	$L__BB2_15;
	ld.global.u8 	%r66, [%rd4];
$L__BB2_15:
	setp.ge.u32 	%p25, %r23, %r35;
	setp.lt.s32 	%p26, %r1, 0;
	add.s32 	%r27, %r66, %r22;
	mov.b32 	%r67, 0;
	or.pred  	%p27, %p26, %p25;
	@%p27 bra 	$L__BB2_17;
	ld.global.u8 	%rs5, [%rd4+1];
	mul.wide.u16 	%r67, %rs5, 2;
$L__BB2_17:
	setp.ge.u32 	%p28, %r23, %r35;
	add.s32 	%r30, %r67, %r27;
	mov.b32 	%r68, 0;
	or.pred  	%p30, %p17, %p28;
	@%p30 bra 	$L__BB2_19;
	cvt.s64.s32 	%rd18, %r24;
	cvt.s64.s32 	%rd19, %r1;
	add.s64 	%rd20, %rd19, %rd18;
	add.s64 	%rd21, %rd1, %rd20;
	ld.global.u8 	%r68, [%rd21+1];
$L__BB2_19:
	add.s32 	%r57, %r68, %r30;
	shr.u32 	%r58, %r57, 4;
	add.s32 	%r59, %r13, %r1;
	cvt.s64.s32 	%rd22, %r59;
	cvta.to.global.u64 	%rd23, %rd5;
	add.s64 	%rd24, %rd23, %rd22;
	st.global.u8 	[%rd24], %r58;
$L__BB2_20:
	ret;

}


// ===== COMPILED SASS (sm_100) =====

	.target	sm_100

	.elftype	@"ET_EXEC"


//--------------------- .note.nv.tkinfo           --------------------------
	.section	.note.nv.tkinfo,"",@"SHT_NOTE"
	.sectionflags	@"SHF_NOTE_NV_TKINFO"
	.tkinfo
        /*0018*/ 	.word	0x00000002
        /*0030*/ 	.string	""
        /*0030*/ 	.string	"ptxas"
        /*0030*/ 	.string	"Cuda compilation tools, release 13.0, V13.0.88"
        /*0030*/ 	.string	"Build cuda_13.0.r13.0/compiler.36424714_0"
        /*0030*/ 	.string	"-arch sm_100 -m 64 "



//--------------------- .note.nv.cuinfo           --------------------------
	.section	.note.nv.cuinfo,"",@"SHT_NOTE"
	.sectionflags	@"SHF_NOTE_NV_CUINFO"
        /*0018*/ 	.short	0x0002
        /*001a*/ 	.short	0x0064
        /*001c*/ 	.short	0x0082
	.zero		2


//--------------------- .nv.info                  --------------------------
	.section	.nv.info,"",@"SHT_CUDA_INFO"
	.align	4


	//----- nvinfo : EIATTR_REGCOUNT
	.align		4
        /*0000*/ 	.byte	0x04, 0x2f
        /*0002*/ 	.short	(.L_1 - .L_0)
	.align		4
.L_0:
        /*0004*/ 	.word	index@(_Z9k_edge_n3PKhPhii)
        /*0008*/ 	.word	0x00000014


	//----- nvinfo : EIATTR_FRAME_SIZE
	.align		4
.L_1:
        /*000c*/ 	.byte	0x04, 0x11
        /*000e*/ 	.short	(.L_3 - .L_2)
	.align		4
.L_2:
        /*0010*/ 	.word	index@(_Z9k_edge_n3PKhPhii)
        /*0014*/ 	.word	0x00000000


	//----- nvinfo : EIATTR_REGCOUNT
	.align		4
.L_3:
        /*0018*/ 	.byte	0x04, 0x2f
        /*001a*/ 	.short	(.L_5 - .L_4)
	.align		4
.L_4:
        /*001c*/ 	.word	index@(_Z12k_sharpen_n3PKhPhii)
        /*0020*/ 	.word	0x00000018


	//----- nvinfo : EIATTR_FRAME_SIZE
	.align		4
.L_5:
        /*0024*/ 	.byte	0x04, 0x11
        /*0026*/ 	.short	(.L_7 - .L_6)
	.align		4
.L_6:
        /*0028*/ 	.word	index@(_Z12k_sharpen_n3PKhPhii)
        /*002c*/ 	.word	0x00000000


	//----- nvinfo : EIATTR_REGCOUNT
	.align		4
.L_7:
        /*0030*/ 	.byte	0x04, 0x2f
        /*0032*/ 	.short	(.L_9 - .L_8)
	.align		4
.L_8:
        /*0034*/ 	.word	index@(_Z9k_blur_n3PKhPhii)
        /*0038*/ 	.word	0x00000017


	//----- nvinfo : EIATTR_FRAME_SIZE
	.align		4
.L_9:
        /*003c*/ 	.byte	0x04, 0x11
        /*003e*/ 	.short	(.L_11 - .L_10)
	.align		4
.L_10:
        /*0040*/ 	.word	index@(_Z9k_blur_n3PKhPhii)
        /*0044*/ 	.word	0x00000000


	//----- nvinfo : EIATTR_MIN_STACK_SIZE
	.align		4
.L_11:
        /*0048*/ 	.byte	0x04, 0x12
        /*004a*/ 	.short	(.L_13 - .L_12)
	.align		4
.L_12:
        /*004c*/ 	.word	index@(_Z9k_blur_n3PKhPhii)
        /*0050*/ 	.word	0x00000000


	//----- nvinfo : EIATTR_MIN_STACK_SIZE
	.align		4
.L_13:
        /*0054*/ 	.byte	0x04, 0x12
        /*0056*/ 	.short	(.L_15 - .L_14)
	.align		4
.L_14:
        /*0058*/ 	.word	index@(_Z12k_sharpen_n3PKhPhii)
        /*005c*/ 	.word	0x00000000


	//----- nvinfo : EIATTR_MIN_STACK_SIZE
	.align		4
.L_15:
        /*0060*/ 	.byte	0x04, 0x12
        /*0062*/ 	.short	(.L_17 - .L_16)
	.align		4
.L_16:
        /*0064*/ 	.word	index@(_Z9k_edge_n3PKhPhii)
        /*0068*/ 	.word	0x00000000
.L_17:


//--------------------- .nv.compat                --------------------------
	.section	.nv.compat,"",@"SHT_CUDA_COMPAT_INFO"
	.align	4
        /*0000*/ 	.byte	0x02, 0x09, 0x00, 0x00, 0x02, 0x02, 0x01, 0x00, 0x02, 0x05, 0x05, 0x00, 0x03, 0x07, 0x01, 0x01
        /*0010*/ 	.byte	0x02, 0x03, 0x00, 0x00, 0x02, 0x06, 0x01, 0x00, 0x04, 0x0b, 0x08, 0x00, 0x09, 0x00, 0x00, 0x00
        /*0020*/ 	.byte	0x00, 0x00, 0x00, 0x00


//--------------------- .nv.info._Z9k_blur_n3PKhPhii --------------------------
	.section	.nv.info._Z9k_blur_n3PKhPhii,"",@"SHT_CUDA_INFO"
	.sectionflags	@""
	.align	4


	//----- nvinfo : EIATTR_CUDA_API_VERSION
	.align		4
        /*0000*/ 	.byte	0x04, 0x37
        /*0002*/ 	.short	(.L_19 - .L_18)
.L_18:
        /*0004*/ 	.word	0x00000082


	//----- nvinfo : EIATTR_KPARAM_INFO
	.align		4
.L_19:
        /*0008*/ 	.byte	0x04, 0x17
        /*000a*/ 	.short	(.L_21 - .L_20)
.L_20:
        /*000c*/ 	.word	0x00000000
        /*0010*/ 	.short	0x0003
        /*0012*/ 	.short	0x0014
        /*0014*/ 	.byte	0x00, 0xf0, 0x11, 0x00


	//----- nvinfo : EIATTR_KPARAM_INFO
	.align		4
.L_21:
        /*0018*/ 	.byte	0x04, 0x17
        /*001a*/ 	.short	(.L_23 - .L_22)
.L_22:
        /*001c*/ 	.word	0x00000000
        /*0020*/ 	.short	0x0002
        /*0022*/ 	.short	0x0010
        /*0024*/ 	.byte	0x00, 0xf0, 0x11, 0x00


	//----- nvinfo : EIATTR_KPARAM_INFO
	.align		4
.L_23:
        /*0028*/ 	.byte	0x04, 0x17
        /*002a*/ 	.short	(.L_25 - .L_24)
.L_24:
        /*002c*/ 	.word	0x00000000
        /*0030*/ 	.short	0x0001
        /*0032*/ 	.short	0x0008
        /*0034*/ 	.byte	0x00, 0xf5, 0x21, 0x00


	//----- nvinfo : EIATTR_KPARAM_INFO
	.align		4
.L_25:
        /*0038*/ 	.byte	0x04, 0x17
        /*003a*/ 	.short	(.L_27 - .L_26)
.L_26:
        /*003c*/ 	.word	0x00000000
        /*0040*/ 	.short	0x0000
        /*0042*/ 	.short	0x0000
        /*0044*/ 	.byte	0x00, 0xf5, 0x21, 0x00


	//----- nvinfo : EIATTR_SPARSE_MMA_MASK
	.align		4
.L_27:
        /*0048*/ 	.byte	0x03, 0x50
        /*004a*/ 	.short	0x0000


	//----- nvinfo : EIATTR_MAXREG_COUNT
	.align		4
        /*004c*/ 	.byte	0x03, 0x1b
        /*004e*/ 	.short	0x00ff


	//----- nvinfo : EIATTR_MERCURY_ISA_VERSION
	.align		4
        /*0050*/ 	.byte	0x03, 0x5f
        /*0052*/ 	.short	0x0101


	//----- nvinfo : EIATTR_VRC_CTA_INIT_COUNT
	.align		4
        /*0054*/ 	.byte	0x02, 0x4a
	.zero		1
	.zero		1


	//----- nvinfo : EIATTR_EXIT_INSTR_OFFSETS
	.align		4
        /*0058*/ 	.byte	0x04, 0x1c
        /*005a*/ 	.short	(.L_29 - .L_28)


	//   ....[0]....
.L_28:
        /*005c*/ 	.word	0x000000c0


	//   ....[1]....
        /*0060*/ 	.word	0x00000580


	//----- nvinfo : EIATTR_CBANK_PARAM_SIZE
	.align		4
.L_29:
        /*0064*/ 	.byte	0x03, 0x19
        /*0066*/ 	.short	0x0018


	//----- nvinfo : EIATTR_PARAM_CBANK
	.align		4
        /*0068*/ 	.byte	0x04, 0x0a
        /*006a*/ 	.short	(.L_31 - .L_30)
	.align		4
.L_30:
        /*006c*/ 	.word	index@(.nv.constant0._Z9k_blur_n3PKhPhii)
        /*0070*/ 	.short	0x0380
        /*0072*/ 	.short	0x0018


	//----- nvinfo : EIATTR_SW_WAR
	.align		4
.L_31:
        /*0074*/ 	.byte	0x04, 0x36
        /*0076*/ 	.short	(.L_33 - .L_32)
.L_32:
        /*0078*/ 	.word	0x00000008
.L_33:


//--------------------- .nv.info._Z12k_sharpen_n3PKhPhii --------------------------
	.section	.nv.info._Z12k_sharpen_n3PKhPhii,"",@"SHT_CUDA_INFO"
	.sectionflags	@""
	.align	4


	//----- nvinfo : EIATTR_CUDA_API_VERSION
	.align		4
        /*0000*/ 	.byte	0x04, 0x37
        /*0002*/ 	.short	(.L_35 - .L_34)
.L_34:
        /*0004*/ 	.word	0x00000082


	//----- nvinfo : EIATTR_KPARAM_INFO
	.align		4
.L_35:
        /*0008*/ 	.byte	0x04, 0x17
        /*000a*/ 	.short	(.L_37 - .L_36)
.L_36:
        /*000c*/ 	.word	0x00000000
        /*0010*/ 	.short	0x0003
        /*0012*/ 	.short	0x0014
        /*0014*/ 	.byte	0x00, 0xf0, 0x11, 0x00


	//----- nvinfo : EIATTR_KPARAM_INFO
	.align		4
.L_37:
        /*0018*/ 	.byte	0x04, 0x17
        /*001a*/ 	.short	(.L_39 - .L_38)
.L_38:
        /*001c*/ 	.word	0x00000000
        /*0020*/ 	.short	0x0002
        /*0022*/ 	.short	0x0010
        /*0024*/ 	.byte	0x00, 0xf0, 0x11, 0x00


	//----- nvinfo : EIATTR_KPARAM_INFO
	.align		4
.L_39:
        /*0028*/ 	.byte	0x04, 0x17
        /*002a*/ 	.short	(.L_41 - .L_40)
.L_40:
        /*002c*/ 	.word	0x00000000
        /*0030*/ 	.short	0x0001
        /*0032*/ 	.short	0x0008
        /*0034*/ 	.byte	0x00, 0xf5, 0x21, 0x00


	//----- nvinfo : EIATTR_KPARAM_INFO
	.align		4
.L_41:
        /*0038*/ 	.byte	0x04, 0x17
        /*003a*/ 	.short	(.L_43 - .L_42)
.L_42:
        /*003c*/ 	.word	0x00000000
        /*0040*/ 	.short	0x0000
        /*0042*/ 	.short	0x0000
        /*0044*/ 	.byte	0x00, 0xf5, 0x21, 0x00


	//----- nvinfo : EIATTR_SPARSE_MMA_MASK
	.align		4
.L_43:
        /*0048*/ 	.byte	0x03, 0x50
        /*004a*/ 	.short	0x0000


	//----- nvinfo : EIATTR_MAXREG_COUNT
	.align		4
        /*004c*/ 	.byte	0x03, 0x1b
        /*004e*/ 	.short	0x00ff


	//----- nvinfo : EIATTR_MERCURY_ISA_VERSION
	.align		4
        /*0050*/ 	.byte	0x03, 0x5f
        /*0052*/ 	.short	0x0101


	//----- nvinfo : EIATTR_VRC_CTA_INIT_COUNT
	.align		4
        /*0054*/ 	.byte	0x02, 0x4a
	.zero		1
	.zero		1


	//----- nvinfo : EIATTR_EXIT_INSTR_OFFSETS
	.align		4
        /*0058*/ 	.byte	0x04, 0x1c
        /*005a*/ 	.short	(.L_45 - .L_44)


	//   ....[0]....
.L_44:
        /*005c*/ 	.word	0x000000c0


	//   ....[1]....
        /*0060*/ 	.word	0x00000530


	//----- nvinfo : EIATTR_CBANK_PARAM_SIZE
	.align		4
.L_45:
        /*0064*/ 	.byte	0x03, 0x19
        /*0066*/ 	.short	0x0018


	//----- nvinfo : EIATTR_PARAM_CBANK
	.align		4
        /*0068*/ 	.byte	0x04, 0x0a
        /*006a*/ 	.short	(.L_47 - .L_46)
	.align		4
.L_46:
        /*006c*/ 	.word	index@(.nv.constant0._Z12k_sharpen_n3PKhPhii)
        /*0070*/ 	.short	0x0380
        /*0072*/ 	.short	0x0018


	//----- nvinfo : EIATTR_SW_WAR
	.align		4
.L_47:
        /*0074*/ 	.byte	0x04, 0x36
        /*0076*/ 	.short	(.L_49 - .L_48)
.L_48:
        /*0078*/ 	.word	0x00000008
.L_49:


//--------------------- .nv.info._Z9k_edge_n3PKhPhii --------------------------
	.section	.nv.info._Z9k_edge_n3PKhPhii,"",@"SHT_CUDA_INFO"
	.sectionflags	@""
	.align	4


	//----- nvinfo : EIATTR_CUDA_API_VERSION
	.align		4
        /*0000*/ 	.byte	0x04, 0x37
        /*0002*/ 	.short	(.L_51 - .L_50)
.L_50:
        /*0004*/ 	.word	0x00000082


	//----- nvinfo : EIATTR_KPARAM_INFO
	.align		4
.L_51:
        /*0008*/ 	.byte	0x04, 0x17
        /*000a*/ 	.short	(.L_53 - .L_52)
.L_52:
        /*000c*/ 	.word	0x00000000
        /*0010*/ 	.short	0x0003
        /*0012*/ 	.short	0x0014
        /*0014*/ 	.byte	0x00, 0xf0, 0x11, 0x00


	//----- nvinfo : EIATTR_KPARAM_INFO
	.align		4
.L_53:
        /*0018*/ 	.byte	0x04, 0x17
        /*001a*/ 	.short	(.L_55 - .L_54)
.L_54:
        /*001c*/ 	.word	0x00000000
        /*0020*/ 	.short	0x0002
        /*0022*/ 	.short	0x0010
        /*0024*/ 	.byte	0x00, 0xf0, 0x11, 0x00


	//----- nvinfo : EIATTR_KPARAM_INFO
	.align		4
.L_55:
        /*0028*/ 	.byte	0x04, 0x17
        /*002a*/ 	.short	(.L_57 - .L_56)
.L_56:
        /*002c*/ 	.word	0x00000000
        /*0030*/ 	.short	0x0001
        /*0032*/ 	.short	0x0008
        /*0034*/ 	.byte	0x00, 0xf5, 0x21, 0x00


	//----- nvinfo : EIATTR_KPARAM_INFO
	.align		4
.L_57:
        /*0038*/ 	.byte	0x04, 0x17
        /*003a*/ 	.short	(.L_59 - .L_58)
.L_58:
        /*003c*/ 	.word	0x00000000
        /*0040*/ 	.short	0x0000
        /*0042*/ 	.short	0x0000
        /*0044*/ 	.byte	0x00, 0xf5, 0x21, 0x00


	//----- nvinfo : EIATTR_SPARSE_MMA_MASK
	.align		4
.L_59:
        /*0048*/ 	.byte	0x03, 0x50
        /*004a*/ 	.short	0x0000


	//----- nvinfo : EIATTR_MAXREG_COUNT
	.align		4
        /*004c*/ 	.byte	0x03, 0x1b
        /*004e*/ 	.short	0x00ff


	//----- nvinfo : EIATTR_MERCURY_ISA_VERSION
	.align		4
        /*0050*/ 	.byte	0x03, 0x5f
        /*0052*/ 	.short	0x0101


	//----- nvinfo : EIATTR_VRC_CTA_INIT_COUNT
	.align		4
        /*0054*/ 	.byte	0x02, 0x4a
	.zero		1
	.zero		1


	//----- nvinfo : EIATTR_EXIT_INSTR_OFFSETS
	.align		4
        /*0058*/ 	.byte	0x04, 0x1c
        /*005a*/ 	.short	(.L_61 - .L_60)


	//   ....[0]....
.L_60:
        /*005c*/ 	.word	0x000000c0


	//   ....[1]....
        /*0060*/ 	.word	0x000003d0


	//----- nvinfo : EIATTR_CBANK_PARAM_SIZE
	.align		4
.L_61:
        /*0064*/ 	.byte	0x03, 0x19
        /*0066*/ 	.short	0x0018


	//----- nvinfo : EIATTR_PARAM_CBANK
	.align		4
        /*0068*/ 	.byte	0x04, 0x0a
        /*006a*/ 	.short	(.L_63 - .L_62)
	.align		4
.L_62:
        /*006c*/ 	.word	index@(.nv.constant0._Z9k_edge_n3PKhPhii)
        /*0070*/ 	.short	0x0380
        /*0072*/ 	.short	0x0018


	//----- nvinfo : EIATTR_SW_WAR
	.align		4
.L_63:
        /*0074*/ 	.byte	0x04, 0x36
        /*0076*/ 	.short	(.L_65 - .L_64)
.L_64:
        /*0078*/ 	.word	0x00000008
.L_65:


//--------------------- .nv.callgraph             --------------------------
	.section	.nv.callgraph,"",@"SHT_CUDA_CALLGRAPH"
	.align	4
	.sectionentsize	8
	.align		4
        /*0000*/ 	.word	0x00000000
	.align		4
        /*0004*/ 	.word	0xffffffff
	.align		4
        /*0008*/ 	.word	0x00000000
	.align		4
        /*000c*/ 	.word	0xfffffffe
	.align		4
        /*0010*/ 	.word	0x00000000
	.align		4
        /*0014*/ 	.word	0xfffffffd
	.align		4
        /*0018*/ 	.word	0x00000000
	.align		4
        /*001c*/ 	.word	0xfffffffc


//--------------------- .text._Z9k_blur_n3PKhPhii --------------------------
	.section	.text._Z9k_blur_n3PKhPhii,"ax",@progbits
	.align	128
        .global         _Z9k_blur_n3PKhPhii
        .type           _Z9k_blur_n3PKhPhii,@function
        .size           _Z9k_blur_n3PKhPhii,(.L_x_3 - _Z9k_blur_n3PKhPhii)
        .other          _Z9k_blur_n3PKhPhii,@"STO_CUDA_ENTRY STV_DEFAULT"
_Z9k_blur_n3PKhPhii:
.text._Z9k_blur_n3PKhPhii:
[----:B------:R-:W-:Y:S01]  /*0000*/  LDC R1, c[0x0][0x37c] ;  /* 0x0000df00ff017b82 */ /* 0x000fe20000000800 */
[----:B------:R-:W0:Y:S07]  /*0010*/  S2R R3, SR_TID.Y ;  /* 0x0000000000037919 */ /* 0x000e2e0000002200 */
[----:B------:R-:W1:Y:S01]  /*0020*/  LDC R9, c[0x0][0x360] ;  /* 0x0000d800ff097b82 */ /* 0x000e620000000800 */
[----:B------:R-:W2:Y:S01]  /*0030*/  LDCU.64 UR6, c[0x0][0x390] ;  /* 0x00007200ff0677ac */ /* 0x000ea20008000a00 */
[----:B------:R-:W1:Y:S06]  /*0040*/  S2R R0, SR_TID.X ;  /* 0x0000000000007919 */ /* 0x000e6c0000002100 */
[----:B------:R-:W0:Y:S08]  /*0050*/  S2UR UR5, SR_CTAID.Y ;  /* 0x00000000000579c3 */ /* 0x000e300000002600 */
[----:B------:R-:W0:Y:S08]  /*0060*/  LDC R8, c[0x0][0x364] ;  /* 0x0000d900ff087b82 */ /* 0x000e300000000800 */
[----:B------:R-:W1:Y:S01]  /*0070*/  S2UR UR4, SR_CTAID.X ;  /* 0x00000000000479c3 */ /* 0x000e620000002500 */
[----:B0-----:R-:W-:-:S05]  /*0080*/  IMAD R8, R8, UR5, R3 ;  /* 0x0000000508087c24 */ /* 0x001fca000f8e0203 */
[----:B--2---:R-:W-:Y:S01]  /*0090*/  ISETP.GE.AND P0, PT, R8, UR7, PT ;  /* 0x0000000708007c0c */ /* 0x004fe2000bf06270 */
[----:B-1----:R-:W-:-:S05]  /*00a0*/  IMAD R9, R9, UR4, R0 ;  /* 0x0000000409097c24 */ /* 0x002fca000f8e0200 */
[----:B------:R-:W-:-:S13]  /*00b0*/  ISETP.GE.OR P0, PT, R9, UR6, P0 ;  /* 0x0000000609007c0c */ /* 0x000fda0008706670 */
[----:B------:R-:W-:Y:S05]  /*00c0*/  @P0 EXIT ;  /* 0x000000000000094d */ /* 0x000fea0003800000 */
[C---:B------:R-:W-:Y:S01]  /*00d0*/  VIADD R0, R9.reuse, 0x1 ;  /* 0x0000000109007836 */ /* 0x040fe20000000000 */
[----:B------:R-:W0:Y:S01]  /*00e0*/  LDCU.64 UR8, c[0x0][0x380] ;  /* 0x00007000ff0877ac */ /* 0x000e220008000a00 */
[C---:B------:R-:W-:Y:S02]  /*00f0*/  VIADD R19, R8.reuse, 0x1 ;  /* 0x0000000108137836 */ /* 0x040fe40000000000 */
[----:B------:R-:W-:Y:S01]  /*0100*/  VIADD R2, R8, 0xffffffff ;  /* 0xffffffff08027836 */ /* 0x000fe20000000000 */
[----:B------:R-:W-:Y:S01]  /*0110*/  ISETP.GE.AND P0, PT, R0, UR6, PT ;  /* 0x0000000600007c0c */ /* 0x000fe2000bf06270 */
[----:B------:R-:W-:Y:S01]  /*0120*/  IMAD R0, R8, UR6, RZ ;  /* 0x0000000608007c24 */ /* 0x000fe2000f8e02ff */
[----:B------:R-:W1:Y:S01]  /*0130*/  LDCU.64 UR4, c[0x0][0x358] ;  /* 0x00006b00ff0477ac */ /* 0x000e620008000a00 */
[----:B------:R-:W-:Y:S01]  /*0140*/  IMAD R10, R2, UR6, RZ ;  /* 0x00000006020a7c24 */ /* 0x000fe2000f8e02ff */
[C---:B------:R-:W-:Y:S01]  /*0150*/  ISETP.GT.AND P0, PT, R9.reuse, -0x2, !P0 ;  /* 0xfffffffe0900780c */ /* 0x040fe20004704270 */
[----:B------:R-:W-:-:S02]  /*0160*/  VIADD R11, R9, 0xffffffff ;  /* 0xffffffff090b7836 */ /* 0x000fc40000000000 */
[----:B------:R-:W-:Y:S01]  /*0170*/  VIADD R12, R0, UR6 ;  /* 0x00000006000c7c36 */ /* 0x000fe20008000000 */
[----:B------:R-:W-:Y:S01]  /*0180*/  ISETP.EQ.OR P6, PT, R8, RZ, !P0 ;  /* 0x000000ff0800720c */ /* 0x000fe200047c2670 */
[----:B------:R-:W-:Y:S01]  /*0190*/  IMAD.MOV.U32 R13, RZ, RZ, RZ ;  /* 0x000000ffff0d7224 */ /* 0x000fe200078e00ff */
[----:B------:R-:W-:Y:S01]  /*01a0*/  ISETP.GE.U32.OR P5, PT, R19, UR7, !P0 ;  /* 0x0000000713007c0c */ /* 0x000fe2000c7a6470 */
[----:B------:R-:W-:-:S06]  /*01b0*/  IMAD.IADD R18, R11, 0x1, R12 ;  /* 0x000000010b127824 */ /* 0x000fcc00078e020c */
[----:B------:R-:W-:Y:S02]  /*01c0*/  @P0 SHF.R.S32.HI R5, RZ, 0x1f, R0 ;  /* 0x0000001fff050819 */ /* 0x000fe40000011400 */
[--C-:B------:R-:W-:Y:S02]  /*01d0*/  @P0 SHF.R.S32.HI R14, RZ, 0x1f, R9.reuse ;  /* 0x0000001fff0e0819 */ /* 0x100fe40000011409 */
[--C-:B------:R-:W-:Y:S02]  /*01e0*/  @!P6 SHF.R.S32.HI R2, RZ, 0x1f, R10.reuse ;  /* 0x0000001fff02e819 */ /* 0x100fe4000001140a */
[----:B------:R-:W-:Y:S02]  /*01f0*/  @!P6 SHF.R.S32.HI R3, RZ, 0x1f, R9 ;  /* 0x0000001fff03e819 */ /* 0x000fe40000011409 */
[--C-:B0-----:R-:W-:Y:S01]  /*0200*/  @!P6 IADD3 R6, P1, P2, R9, UR8, R10.reuse ;  /* 0x000000080906ec10 */ /* 0x101fe2000fa3e00a */
[----:B------:R-:W-:Y:S01]  /*0210*/  IMAD.IADD R10, R11, 0x1, R10 ;  /* 0x000000010b0a7824 */ /* 0x000fe200078e020a */
[----:B------:R-:W-:-:S02]  /*0220*/  @P0 IADD3 R4, P3, P4, R9, UR8, R0 ;  /* 0x0000000809040c10 */ /* 0x000fc4000fc7e000 */
[----:B------:R-:W-:Y:S02]  /*0230*/  @!P6 IADD3.X R7, PT, PT, R3, UR9, R2, P1, P2 ;  /* 0x000000090307ec10 */ /* 0x000fe40008fe4402 */
[----:B------:R-:W-:Y:S02]  /*0240*/  ISETP.GE.AND P1, PT, R11, UR6, PT ;  /* 0x000000060b007c0c */ /* 0x000fe4000bf26270 */
[----:B------:R-:W-:Y:S01]  /*0250*/  @P0 IADD3.X R5, PT, PT, R14, UR9, R5, P3, P4 ;  /* 0x000000090e050c10 */ /* 0x000fe20009fe8405 */
[----:B-1----:R0:W2:Y:S01]  /*0260*/  @!P6 LDG.E.U8 R13, desc[UR4][R6.64+0x1] ;  /* 0x00000104060de981 */ /* 0x0020a2000c1e1100 */
[--C-:B------:R-:W-:Y:S02]  /*0270*/  @!P5 SHF.R.S32.HI R3, RZ, 0x1f, R12.reuse ;  /* 0x0000001fff03d819 */ /* 0x100fe4000001140c */
[----:B------:R-:W-:Y:S02]  /*0280*/  @!P5 SHF.R.S32.HI R14, RZ, 0x1f, R9 ;  /* 0x0000001fff0ed819 */ /* 0x000fe40000011409 */
[----:B------:R-:W-:Y:S01]  /*0290*/  @!P5 IADD3 R2, P3, P4, R9, UR8, R12 ;  /* 0x000000080902dc10 */ /* 0x000fe2000fc7e00c */
[----:B------:R-:W3:Y:S01]  /*02a0*/  @P0 LDG.E.U8 R5, desc[UR4][R4.64+0x1] ;  /* 0x0000010404050981 */ /* 0x000ee2000c1e1100 */
[C---:B------:R-:W-:Y:S01]  /*02b0*/  ISETP.GT.AND P1, PT, R11.reuse, -0x1, !P1 ;  /* 0xffffffff0b00780c */ /* 0x040fe20004f24270 */
[----:B------:R-:W-:Y:S01]  /*02c0*/  IMAD.IADD R11, R11, 0x1, R0 ;  /* 0x000000010b0b7824 */ /* 0x000fe200078e0200 */
[----:B------:R-:W-:-:S02]  /*02d0*/  @!P5 IADD3.X R3, PT, PT, R14, UR9, R3, P3, P4 ;  /* 0x000000090e03dc10 */ /* 0x000fc40009fe8403 */
[----:B------:R-:W-:Y:S02]  /*02e0*/  ISETP.NE.AND P3, PT, R8, RZ, P1 ;  /* 0x000000ff0800720c */ /* 0x000fe40000f65270 */
[----:B------:R-:W-:Y:S02]  /*02f0*/  IADD3 R14, P4, PT, R10, UR8, RZ ;  /* 0x000000080a0e7c10 */ /* 0x000fe4000ff9e0ff */
[----:B------:R-:W-:Y:S01]  /*0300*/  ISETP.NE.AND P2, PT, R8, RZ, PT ;  /* 0x000000ff0800720c */ /* 0x000fe20003f45270 */
[----:B------:R-:W-:Y:S01]  /*0310*/  IMAD.MOV.U32 R8, RZ, RZ, RZ ;  /* 0x000000ffff087224 */ /* 0x000fe200078e00ff */
[----:B------:R-:W-:Y:S02]  /*0320*/  LEA.HI.X.SX32 R15, R10, UR9, 0x1, P4 ;  /* 0x000000090a0f7c11 */ /* 0x000fe4000a0f0eff */
[C---:B------:R-:W-:Y:S02]  /*0330*/  ISETP.LT.OR P2, PT, R9.reuse, RZ, !P2 ;  /* 0x000000ff0900720c */ /* 0x040fe40005741670 */
[----:B------:R-:W-:-:S03]  /*0340*/  ISETP.GE.AND P4, PT, R9, RZ, PT ;  /* 0x000000ff0900720c */ /* 0x000fc60003f86270 */
[----:B------:R-:W2:Y:S01]  /*0350*/  @P3 LDG.E.U8 R8, desc[UR4][R14.64] ;  /* 0x000000040e083981 */ /* 0x000ea2000c1e1100 */
[C---:B------:R-:W-:Y:S02]  /*0360*/  IADD3 R16, P3, PT, R11.reuse, UR8, RZ ;  /* 0x000000080b107c10 */ /* 0x040fe4000ff7e0ff */
[C---:B------:R-:W-:Y:S02]  /*0370*/  IADD3 R10, P6, PT, R18.reuse, UR8, RZ ;  /* 0x00000008120a7c10 */ /* 0x040fe4000ffde0ff */
[----:B------:R-:W-:Y:S02]  /*0380*/  LEA.HI.X.SX32 R17, R11, UR9, 0x1, P3 ;  /* 0x000000090b117c11 */ /* 0x000fe400098f0eff */
[----:B------:R-:W-:Y:S01]  /*0390*/  ISETP.GE.U32.AND P3, PT, R19, UR7, PT ;  /* 0x0000000713007c0c */ /* 0x000fe2000bf66070 */
[----:B------:R1:W4:Y:S01]  /*03a0*/  @!P2 LDG.E.U8 R12, desc[UR4][R14.64+0x1] ;  /* 0x000001040e0ca981 */ /* 0x000322000c1e1100 */
[----:B------:R-:W-:Y:S01]  /*03b0*/  LEA.HI.X.SX32 R11, R18, UR9, 0x1, P6 ;  /* 0x00000009120b7c11 */ /* 0x000fe2000b0f0eff */
[----:B------:R-:W-:Y:S01]  /*03c0*/  IMAD.MOV.U32 R20, RZ, RZ, RZ ;  /* 0x000000ffff147224 */ /* 0x000fe200078e00ff */
[----:B------:R-:W-:Y:S01]  /*03d0*/  ISETP.LT.OR P3, PT, R9, RZ, P3 ;  /* 0x000000ff0900720c */ /* 0x000fe20001f61670 */
[----:B------:R-:W5:Y:S01]  /*03e0*/  @P1 LDG.E.U8 R18, desc[UR4][R16.64] ;  /* 0x0000000410121981 */ /* 0x000f62000c1e1100 */
[----:B------:R-:W-:-:S02]  /*03f0*/  ISETP.GE.U32.OR P6, PT, R19, UR7, !P1 ;  /* 0x0000000713007c0c */ /* 0x000fc4000cfc6470 */
[----:B0-----:R-:W-:Y:S01]  /*0400*/  CS2R R6, SRZ ;  /* 0x0000000000067805 */ /* 0x001fe2000001ff00 */
[----:B------:R-:W0:Y:S01]  /*0410*/  LDCU.64 UR8, c[0x0][0x388] ;  /* 0x00007100ff0877ac */ /* 0x000e220008000a00 */
[----:B------:R0:W2:Y:S04]  /*0420*/  @!P5 LDG.E.U8 R20, desc[UR4][R2.64+0x1] ;  /* 0x000001040214d981 */ /* 0x0000a8000c1e1100 */
[----:B------:R-:W2:Y:S01]  /*0430*/  @P4 LDG.E.U8 R14, desc[UR4][R16.64+0x1] ;  /* 0x00000104100e4981 */ /* 0x000ea2000c1e1100 */
[----:B-1----:R-:W-:-:S03]  /*0440*/  IMAD.MOV.U32 R15, RZ, RZ, RZ ;  /* 0x000000ffff0f7224 */ /* 0x002fc600078e00ff */
[----:B------:R-:W2:Y:S04]  /*0450*/  @!P3 LDG.E.U8 R19, desc[UR4][R10.64+0x1] ;  /* 0x000001040a13b981 */ /* 0x000ea8000c1e1100 */
[----:B------:R-:W2:Y:S01]  /*0460*/  @!P6 LDG.E.U8 R15, desc[UR4][R10.64] ;  /* 0x000000040a0fe981 */ /* 0x000ea2000c1e1100 */
[----:B------:R-:W-:Y:S02]  /*0470*/  IMAD.MOV.U32 R4, RZ, RZ, RZ ;  /* 0x000000ffff047224 */ /* 0x000fe400078e00ff */
[----:B0-----:R-:W-:Y:S02]  /*0480*/  IMAD.MOV.U32 R3, RZ, RZ, RZ ;  /* 0x000000ffff037224 */ /* 0x001fe400078e00ff */
[----:B------:R-:W-:Y:S02]  /*0490*/  IMAD.IADD R0, R9, 0x1, R0 ;  /* 0x0000000109007824 */ /* 0x000fe400078e0200 */
[----:B---3--:R-:W-:-:S03]  /*04a0*/  @P0 IMAD.SHL.U32 R4, R5, 0x2, RZ ;  /* 0x0000000205040824 */ /* 0x008fc600078e00ff */
[----:B------:R-:W-:Y:S01]  /*04b0*/  IADD3 R2, P0, PT, R0, UR8, RZ ;  /* 0x0000000800027c10 */ /* 0x000fe2000ff1e0ff */
[----:B----4-:R-:W-:Y:S02]  /*04c0*/  @!P2 IMAD.SHL.U32 R6, R12, 0x2, RZ ;  /* 0x000000020c06a824 */ /* 0x010fe400078e00ff */
[----:B------:R-:W-:Y:S02]  /*04d0*/  IMAD.MOV.U32 R12, RZ, RZ, RZ ;  /* 0x000000ffff0c7224 */ /* 0x000fe400078e00ff */
[----:B-----5:R-:W-:Y:S01]  /*04e0*/  @P1 IMAD.SHL.U32 R7, R18, 0x2, RZ ;  /* 0x0000000212071824 */ /* 0x020fe200078e00ff */
[----:B--2---:R-:W-:Y:S01]  /*04f0*/  IADD3 R6, PT, PT, R13, R6, R8 ;  /* 0x000000060d067210 */ /* 0x004fe20007ffe008 */
[----:B------:R-:W-:-:S05]  /*0500*/  @P4 IMAD.SHL.U32 R12, R14, 0x4, RZ ;  /* 0x000000040e0c4824 */ /* 0x000fca00078e00ff */
[----:B------:R-:W-:Y:S01]  /*0510*/  IADD3 R6, PT, PT, R12, R7, R6 ;  /* 0x000000070c067210 */ /* 0x000fe20007ffe006 */
[----:B------:R-:W-:-:S03]  /*0520*/  @!P3 IMAD.SHL.U32 R3, R19, 0x2, RZ ;  /* 0x000000021303b824 */ /* 0x000fc600078e00ff */
[----:B------:R-:W-:-:S04]  /*0530*/  IADD3 R4, PT, PT, R15, R4, R6 ;  /* 0x000000040f047210 */ /* 0x000fc80007ffe006 */
[----:B------:R-:W-:Y:S02]  /*0540*/  IADD3 R20, PT, PT, R20, R3, R4 ;  /* 0x0000000314147210 */ /* 0x000fe40007ffe004 */
[----:B------:R-:W-:Y:S02]  /*0550*/  LEA.HI.X.SX32 R3, R0, UR9, 0x1, P0 ;  /* 0x0000000900037c11 */ /* 0x000fe400080f0eff */
[----:B------:R-:W-:-:S05]  /*0560*/  SHF.R.U32.HI R5, RZ, 0x4, R20 ;  /* 0x00000004ff057819 */ /* 0x000fca0000011614 */
[----:B------:R-:W-:Y:S01]  /*0570*/  STG.E.U8 desc[UR4][R2.64], R5 ;  /* 0x0000000502007986 */ /* 0x000fe2000c101104 */
[----:B------:R-:W-:Y:S05]  /*0580*/  EXIT ;  /* 0x000000000000794d */ /* 0x000fea0003800000 */
.L_x_0:
[----:B------:R-:W-:-:S00]  /*0590*/  BRA `(.L_x_0) ;  /* 0xfffffffc00fc7947 */ /* 0x000fc0000383ffff */
[----:B------:R-:W-:-:S00]  /*05a0*/  NOP ;  /* 0x0000000000007918 */ /* 0x000fc00000000000 */
        /* <DEDUP_REMOVED lines=13> */
.L_x_3:


//--------------------- .text._Z12k_sharpen_n3PKhPhii --------------------------
	.section	.text._Z12k_sharpen_n3PKhPhii,"ax",@progbits
	.align	128
        .global         _Z12k_sharpen_n3PKhPhii
        .type           _Z12k_sharpen_n3PKhPhii,@function
        .size           _Z12k_sharpen_n3PKhPhii,(.L_x_4 - _Z12k_sharpen_n3PKhPhii)
        .other          _Z12k_sharpen_n3PKhPhii,@"STO_CUDA_ENTRY STV_DEFAULT"
_Z12k_sharpen_n3PKhPhii:
.text._Z12k_sharpen_n3PKhPhii:
        /* <DEDUP_REMOVED lines=15> */
[C---:B------:R-:W-:Y:S01]  /*00f0*/  VIADD R19, R8.reuse, 0x1 ;  /* 0x0000000108137836 */ /* 0x040fe20000000000 */
[----:B------:R-:W-:Y:S01]  /*0100*/  CS2R R16, SRZ ;  /* 0x0000000000107805 */ /* 0x000fe2000001ff00 */
        /* <DEDUP_REMOVED lines=8> */
[----:B------:R-:W-:Y:S02]  /*0190*/  ISETP.EQ.OR P4, PT, R8, RZ, !P1 ;  /* 0x000000ff0800720c */ /* 0x000fe40004f82670 */
        /* <DEDUP_REMOVED lines=11> */
[----:B------:R-:W-:Y:S01]  /*0250*/  ISETP.NE.AND P2, PT, R8, RZ, PT ;  /* 0x000000ff0800720c */ /* 0x000fe20003f45270 */
[----:B-1----:R-:W2:Y:S01]  /*0260*/  @!P4 LDG.E.U8 R16, desc[UR4][R6.64+0x1] ;  /* 0x000001040610c981 */ /* 0x002ea2000c1e1100 */
[----:B------:R-:W-:Y:S02]  /*0270*/  @P1 IADD3.X R3, PT, PT, R12, UR9, R3, P5, P6 ;  /* 0x000000090c031c10 */ /* 0x000fe4000afec403 */
[----:B------:R-:W-:Y:S02]  /*0280*/  @!P3 SHF.R.S32.HI R5, RZ, 0x1f, R14 ;  /* 0x0000001fff05b819 */ /* 0x000fe4000001140e */
[----:B------:R-:W-:-:S02]  /*0290*/  @!P3 SHF.R.S32.HI R12, RZ, 0x1f, R9 ;  /* 0x0000001fff0cb819 */ /* 0x000fc40000011409 */
[----:B------:R-:W-:Y:S02]  /*02a0*/  @!P3 IADD3 R4, P5, P6, R9, UR8, R14 ;  /* 0x000000080904bc10 */ /* 0x000fe4000febe00e */
[C---:B------:R-:W-:Y:S01]  /*02b0*/  ISETP.GT.AND P0, PT, R11.reuse, -0x1, !P0 ;  /* 0xffffffff0b00780c */ /* 0x040fe20004704270 */
[----:B------:R-:W-:Y:S01]  /*02c0*/  IMAD.IADD R11, R11, 0x1, R0 ;  /* 0x000000010b0b7824 */ /* 0x000fe200078e0200 */
[----:B------:R-:W-:Y:S02]  /*02d0*/  ISETP.LT.OR P2, PT, R9, RZ, !P2 ;  /* 0x000000ff0900720c */ /* 0x000fe40005741670 */
[----:B------:R-:W-:Y:S02]  /*02e0*/  @!P3 IADD3.X R5, PT, PT, R12, UR9, R5, P5, P6 ;  /* 0x000000090c05bc10 */ /* 0x000fe4000afec405 */
[----:B------:R-:W-:Y:S01]  /*02f0*/  ISETP.NE.AND P5, PT, R8, RZ, P0 ;  /* 0x000000ff0800720c */ /* 0x000fe200007a5270 */
[----:B------:R-:W-:Y:S01]  /*0300*/  IMAD.MOV.U32 R8, RZ, RZ, RZ ;  /* 0x000000ffff087224 */ /* 0x000fe200078e00ff */
[----:B------:R-:W-:-:S04]  /*0310*/  IADD3 R12, P6, PT, R10, UR8, RZ ;  /* 0x000000080a0c7c10 */ /* 0x000fc8000ffde0ff */
[----:B------:R-:W-:Y:S02]  /*0320*/  LEA.HI.X.SX32 R13, R10, UR9, 0x1, P6 ;  /* 0x000000090a0d7c11 */ /* 0x000fe4000b0f0eff */
[----:B------:R-:W-:-:S03]  /*0330*/  ISETP.GE.AND P6, PT, R9, RZ, PT ;  /* 0x000000ff0900720c */ /* 0x000fc60003fc6270 */
[----:B------:R-:W2:Y:S01]  /*0340*/  @!P2 LDG.E.U8 R17, desc[UR4][R12.64+0x1] ;  /* 0x000001040c11a981 */ /* 0x000ea2000c1e1100 */
[----:B------:R-:W-:-:S03]  /*0350*/  ISETP.GE.U32.AND P2, PT, R19, UR7, PT ;  /* 0x0000000713007c0c */ /* 0x000fc6000bf46070 */
[----:B------:R0:W2:Y:S01]  /*0360*/  @P5 LDG.E.U8 R8, desc[UR4][R12.64] ;  /* 0x000000040c085981 */ /* 0x0000a2000c1e1100 */
[----:B------:R-:W-:Y:S02]  /*0370*/  IADD3 R14, P5, PT, R11, UR8, RZ ;  /* 0x000000080b0e7c10 */ /* 0x000fe4000ffbe0ff */
[----:B------:R-:W-:Y:S02]  /*0380*/  ISETP.GE.U32.OR P4, PT, R19, UR7, !P0 ;  /* 0x0000000713007c0c */ /* 0x000fe4000c786470 */
[----:B------:R-:W-:Y:S01]  /*0390*/  ISETP.LT.OR P2, PT, R9, RZ, P2 ;  /* 0x000000ff0900720c */ /* 0x000fe20001741670 */
[----:B------:R-:W-:Y:S01]  /*03a0*/  IMAD.MOV.U32 R18, RZ, RZ, RZ ;  /* 0x000000ffff127224 */ /* 0x000fe200078e00ff */
[----:B------:R-:W-:Y:S02]  /*03b0*/  LEA.HI.X.SX32 R15, R11, UR9, 0x1, P5 ;  /* 0x000000090b0f7c11 */ /* 0x000fe4000a8f0eff */
[----:B------:R-:W-:Y:S02]  /*03c0*/  IADD3 R10, P5, PT, R20, UR8, RZ ;  /* 0x00000008140a7c10 */ /* 0x000fe4000ffbe0ff */
[----:B0-----:R-:W-:-:S02]  /*03d0*/  CS2R R12, SRZ ;  /* 0x00000000000c7805 */ /* 0x001fc4000001ff00 */
[----:B------:R-:W-:Y:S01]  /*03e0*/  CS2R R6, SRZ ;  /* 0x0000000000067805 */ /* 0x000fe2000001ff00 */
[----:B------:R-:W3:Y:S01]  /*03f0*/  @P0 LDG.E.U8 R18, desc[UR4][R14.64] ;  /* 0x000000040e120981 */ /* 0x000ee2000c1e1100 */
[----:B------:R-:W-:Y:S01]  /*0400*/  LEA.HI.X.SX32 R11, R20, UR9, 0x1, P5 ;  /* 0x00000009140b7c11 */ /* 0x000fe2000a8f0eff */
[----:B------:R-:W-:Y:S01]  /*0410*/  IMAD.MOV.U32 R21, RZ, RZ, RZ ;  /* 0x000000ffff157224 */ /* 0x000fe200078e00ff */
[----:B------:R-:W0:Y:S01]  /*0420*/  LDCU.64 UR8, c[0x0][0x388] ;  /* 0x00007100ff0877ac */ /* 0x000e220008000a00 */
[----:B------:R0:W3:Y:S04]  /*0430*/  @P1 LDG.E.U8 R13, desc[UR4][R2.64+0x1] ;  /* 0x00000104020d1981 */ /* 0x0000e8000c1e1100 */
[----:B------:R-:W4:Y:S04]  /*0440*/  @P6 LDG.E.U8 R19, desc[UR4][R14.64+0x1] ;  /* 0x000001040e136981 */ /* 0x000f28000c1e1100 */
[----:B------:R-:W5:Y:S04]  /*0450*/  @!P4 LDG.E.U8 R7, desc[UR4][R10.64] ;  /* 0x000000040a07c981 */ /* 0x000f68000c1e1100 */
[----:B------:R-:W5:Y:S04]  /*0460*/  @!P2 LDG.E.U8 R12, desc[UR4][R10.64+0x1] ;  /* 0x000001040a0ca981 */ /* 0x000f68000c1e1100 */
[----:B------:R-:W5:Y:S01]  /*0470*/  @!P3 LDG.E.U8 R21, desc[UR4][R4.64+0x1] ;  /* 0x000001040415b981 */ /* 0x000f62000c1e1100 */
[----:B------:R-:W-:-:S05]  /*0480*/  IMAD.IADD R0, R9, 0x1, R0 ;  /* 0x0000000109007824 */ /* 0x000fca00078e0200 */
[----:B0-----:R-:W-:-:S04]  /*0490*/  IADD3 R2, P0, PT, R0, UR8, RZ ;  /* 0x0000000800027c10 */ /* 0x001fc8000ff1e0ff */
[----:B------:R-:W-:Y:S02]  /*04a0*/  LEA.HI.X.SX32 R3, R0, UR9, 0x1, P0 ;  /* 0x0000000900037c11 */ /* 0x000fe400080f0eff */
[----:B--2---:R-:W-:-:S04]  /*04b0*/  IADD3 R8, PT, PT, R16, R17, R8 ;  /* 0x0000001110087210 */ /* 0x004fc80007ffe008 */
[----:B---3--:R-:W-:Y:S01]  /*04c0*/  IADD3 R8, PT, PT, R13, R18, R8 ;  /* 0x000000120d087210 */ /* 0x008fe20007ffe008 */
[----:B----4-:R-:W-:-:S03]  /*04d0*/  @P6 IMAD R6, R19, 0x9, RZ ;  /* 0x0000000913066824 */ /* 0x010fc600078e02ff */
[----:B-----5:R-:W-:-:S04]  /*04e0*/  IADD3 R7, PT, PT, R12, R8, R7 ;  /* 0x000000080c077210 */ /* 0x020fc80007ffe007 */
[----:B------:R-:W-:-:S04]  /*04f0*/  IADD3 R6, PT, PT, R6, -R7, -R21 ;  /* 0x8000000706067210 */ /* 0x000fc80007ffe815 */
[----:B------:R-:W-:-:S04]  /*0500*/  VIMNMX R6, PT, PT, RZ, R6, !PT ;  /* 0x00000006ff067248 */ /* 0x000fc80007fe0100 */
[----:B------:R-:W-:-:S05]  /*0510*/  VIMNMX R5, PT, PT, R6, 0xff, PT ;  /* 0x000000ff06057848 */ /* 0x000fca0003fe0100 */
[----:B------:R-:W-:Y:S01]  /*0520*/  STG.E.U8 desc[UR4][R2.64], R5 ;  /* 0x0000000502007986 */ /* 0x000fe2000c101104 */
[----:B------:R-:W-:Y:S05]  /*0530*/  EXIT ;  /* 0x000000000000794d */ /* 0x000fea0003800000 */
.L_x_1:
        /* <DEDUP_REMOVED lines=12> */
.L_x_4:


//--------------------- .text._Z9k_edge_n3PKhPhii --------------------------
	.section	.text._Z9k_edge_n3PKhPhii,"ax",@progbits
	.align	128
        .global         _Z9k_edge_n3PKhPhii
        .type           _Z9k_edge_n3PKhPhii,@function
        .size           _Z9k_edge_n3PKhPhii,(.L_x_5 - _Z9k_edge_n3PKhPhii)
        .other          _Z9k_edge_n3PKhPhii,@"STO_CUDA_ENTRY STV_DEFAULT"
_Z9k_edge_n3PKhPhii:
.text._Z9k_edge_n3PKhPhii:
        /* <DEDUP_REMOVED lines=13> */
[----:B------:R-:W-:Y:S01]  /*00d0*/  VIADD R3, R0, 0x1 ;  /* 0x0000000100037836 */ /* 0x000fe20000000000 */
[----:B------:R-:W0:Y:S01]  /*00e0*/  LDCU.64 UR8, c[0x0][0x380] ;  /* 0x00007000ff0877ac */ /* 0x000e220008000a00 */
[C---:B------:R-:W-:Y:S01]  /*00f0*/  ISETP.NE.AND P2, PT, R2.reuse, RZ, PT ;  /* 0x000000ff0200720c */ /* 0x040fe20003f45270 */
[----:B------:R-:W-:Y:S01]  /*0100*/  VIADD R4, R2, 0x1 ;  /* 0x0000000102047836 */ /* 0x000fe20000000000 */
[----:B------:R-:W-:Y:S02]  /*0110*/  CS2R R12, SRZ ;  /* 0x00000000000c7805 */ /* 0x000fe4000001ff00 */
[----:B------:R-:W-:Y:S01]  /*0120*/  ISETP.GE.AND P1, PT, R3, UR6, PT ;  /* 0x0000000603007c0c */ /* 0x000fe2000bf26270 */
[C---:B------:R-:W-:Y:S01]  /*0130*/  VIADD R3, R0.reuse, 0xffffffff ;  /* 0xffffffff00037836 */ /* 0x040fe20000000000 */
[----:B------:R-:W-:Y:S01]  /*0140*/  ISETP.LT.OR P2, PT, R0, RZ, !P2 ;  /* 0x000000ff0000720c */ /* 0x000fe20005741670 */
[----:B------:R-:W-:Y:S01]  /*0150*/  IMAD R11, R2, UR6, RZ ;  /* 0x00000006020b7c24 */ /* 0x000fe2000f8e02ff */
[----:B------:R-:W-:Y:S01]  /*0160*/  ISETP.LT.OR P1, PT, R0, -0x1, P1 ;  /* 0xffffffff0000780c */ /* 0x000fe20000f21670 */
[----:B------:R-:W1:Y:S01]  /*0170*/  LDCU.64 UR4, c[0x0][0x358] ;  /* 0x00006b00ff0477ac */ /* 0x000e620008000a00 */
[----:B------:R-:W-:Y:S01]  /*0180*/  ISETP.GE.U32.AND P3, PT, R4, UR7, PT ;  /* 0x0000000704007c0c */ /* 0x000fe2000bf66070 */
[----:B------:R-:W-:Y:S01]  /*0190*/  VIADD R5, R2, 0xffffffff ;  /* 0xffffffff02057836 */ /* 0x000fe20000000000 */
[C---:B------:R-:W-:Y:S01]  /*01a0*/  ISETP.GE.AND P0, PT, R3.reuse, UR6, PT ;  /* 0x0000000603007c0c */ /* 0x040fe2000bf06270 */
[C---:B------:R-:W-:Y:S01]  /*01b0*/  IMAD.IADD R6, R3.reuse, 0x1, R11 ;  /* 0x0000000103067824 */ /* 0x040fe200078e020b */
[----:B------:R-:W-:Y:S01]  /*01c0*/  ISETP.LT.OR P3, PT, R0, RZ, P3 ;  /* 0x000000ff0000720c */ /* 0x000fe20001f61670 */
[----:B------:R-:W-:Y:S01]  /*01d0*/  IMAD.MOV.U32 R10, RZ, RZ, RZ ;  /* 0x000000ffff0a7224 */ /* 0x000fe200078e00ff */
[----:B------:R-:W-:-:S05]  /*01e0*/  ISETP.LT.OR P0, PT, R3, RZ, P0 ;  /* 0x000000ff0300720c */ /* 0x000fca0000701670 */
[--C-:B------:R-:W-:Y:S02]  /*01f0*/  @!P1 SHF.R.S32.HI R4, RZ, 0x1f, R11.reuse ;  /* 0x0000001fff049819 */ /* 0x100fe4000001140b */
[----:B------:R-:W-:Y:S02]  /*0200*/  @!P1 SHF.R.S32.HI R7, RZ, 0x1f, R0 ;  /* 0x0000001fff079819 */ /* 0x000fe40000011400 */
[C-C-:B0-----:R-:W-:Y:S02]  /*0210*/  @!P1 IADD3 R2, P4, P5, R0.reuse, UR8, R11.reuse ;  /* 0x0000000800029c10 */ /* 0x141fe4000fd9e00b */
[----:B------:R-:W-:Y:S02]  /*0220*/  @!P3 IADD3 R9, PT, PT, R0, UR6, R11 ;  /* 0x000000060009bc10 */ /* 0x000fe4000fffe00b */
[----:B------:R-:W-:Y:S01]  /*0230*/  @!P1 IADD3.X R3, PT, PT, R7, UR9, R4, P4, P5 ;  /* 0x0000000907039c10 */ /* 0x000fe2000a7ea404 */
[----:B------:R-:W-:Y:S01]  /*0240*/  @!P2 IMAD R7, R5, UR6, R0 ;  /* 0x000000060507ac24 */ /* 0x000fe2000f8e0200 */
[----:B------:R-:W-:-:S02]  /*0250*/  IADD3 R4, P5, PT, R6, UR8, RZ ;  /* 0x0000000806047c10 */ /* 0x000fc4000ffbe0ff */
[----:B------:R-:W-:Y:S02]  /*0260*/  ISETP.GE.AND P4, PT, R0, RZ, PT ;  /* 0x000000ff0000720c */ /* 0x000fe40003f86270 */
[----:B------:R-:W-:Y:S02]  /*0270*/  LEA.HI.X.SX32 R5, R6, UR9, 0x1, P5 ;  /* 0x0000000906057c11 */ /* 0x000fe4000a8f0eff */
[C---:B------:R-:W-:Y:S01]  /*0280*/  @!P2 IADD3 R6, P5, PT, R7.reuse, UR8, RZ ;  /* 0x000000080706ac10 */ /* 0x040fe2000ffbe0ff */
[----:B------:R-:W-:Y:S02]  /*0290*/  IMAD.MOV.U32 R15, RZ, RZ, RZ ;  /* 0x000000ffff0f7224 */ /* 0x000fe400078e00ff */
[----:B-1----:R-:W2:Y:S01]  /*02a0*/  @!P0 LDG.E.U8 R13, desc[UR4][R4.64] ;  /* 0x00000004040d8981 */ /* 0x002ea2000c1e1100 */
[----:B------:R-:W-:Y:S02]  /*02b0*/  @!P2 LEA.HI.X.SX32 R7, R7, UR9, 0x1, P5 ;  /* 0x000000090707ac11 */ /* 0x000fe4000a8f0eff */
[C---:B------:R-:W-:Y:S01]  /*02c0*/  @!P3 IADD3 R8, P0, PT, R9.reuse, UR8, RZ ;  /* 0x000000080908bc10 */ /* 0x040fe2000ff1e0ff */
[----:B------:R-:W-:Y:S01]  /*02d0*/  IMAD.MOV.U32 R17, RZ, RZ, RZ ;  /* 0x000000ffff117224 */ /* 0x000fe200078e00ff */
[----:B------:R-:W2:Y:S02]  /*02e0*/  @!P1 LDG.E.U8 R15, desc[UR4][R2.64+0x1] ;  /* 0x00000104020f9981 */ /* 0x000ea4000c1e1100 */
[----:B------:R-:W-:Y:S01]  /*02f0*/  @!P3 LEA.HI.X.SX32 R9, R9, UR9, 0x1, P0 ;  /* 0x000000090909bc11 */ /* 0x000fe200080f0eff */
[----:B------:R-:W0:Y:S01]  /*0300*/  LDCU.64 UR8, c[0x0][0x388] ;  /* 0x00007100ff0877ac */ /* 0x000e220008000a00 */
[----:B------:R0:W3:Y:S04]  /*0310*/  @P4 LDG.E.U8 R14, desc[UR4][R4.64+0x1] ;  /* 0x00000104040e4981 */ /* 0x0000e8000c1e1100 */
[----:B------:R-:W2:Y:S04]  /*0320*/  @!P2 LDG.E.U8 R10, desc[UR4][R6.64] ;  /* 0x00000004060aa981 */ /* 0x000ea8000c1e1100 */
[----:B------:R-:W4:Y:S01]  /*0330*/  @!P3 LDG.E.U8 R17, desc[UR4][R8.64] ;  /* 0x000000040811b981 */ /* 0x000f22000c1e1100 */
[----:B------:R-:W-:-:S05]  /*0340*/  IMAD.IADD R0, R0, 0x1, R11 ;  /* 0x0000000100007824 */ /* 0x000fca00078e020b */
[----:B0-----:R-:W-:-:S04]  /*0350*/  IADD3 R4, P0, PT, R0, UR8, RZ ;  /* 0x0000000800047c10 */ /* 0x001fc8000ff1e0ff */
[----:B------:R-:W-:Y:S01]  /*0360*/  LEA.HI.X.SX32 R5, R0, UR9, 0x1, P0 ;  /* 0x0000000900057c11 */ /* 0x000fe200080f0eff */
[----:B---3--:R-:W-:Y:S01]  /*0370*/  @P4 IMAD.SHL.U32 R12, R14, 0x4, RZ ;  /* 0x000000040e0c4824 */ /* 0x008fe200078e00ff */
[----:B--2---:R-:W-:-:S04]  /*0380*/  IADD3 R10, PT, PT, R15, R13, R10 ;  /* 0x0000000d0f0a7210 */ /* 0x004fc80007ffe00a */
[----:B----4-:R-:W-:-:S04]  /*0390*/  IADD3 R12, PT, PT, R12, -R10, -R17 ;  /* 0x8000000a0c0c7210 */ /* 0x010fc80007ffe811 */
[----:B------:R-:W-:-:S04]  /*03a0*/  IABS R6, R12 ;  /* 0x0000000c00067213 */ /* 0x000fc80000000000 */
[----:B------:R-:W-:-:S05]  /*03b0*/  VIMNMX.U32 R3, PT, PT, R6, 0xff, PT ;  /* 0x000000ff06037848 */ /* 0x000fca0003fe0000 */
[----:B------:R-:W-:Y:S01]  /*03c0*/  STG.E.U8 desc[UR4][R4.64], R3 ;  /* 0x0000000304007986 */ /* 0x000fe2000c101104 */
[----:B------:R-:W-:Y:S05]  /*03d0*/  EXIT ;  /* 0x000000000000794d */ /* 0x000fea0003800000 */
.L_x_2:
        /* <DEDUP_REMOVED lines=10> */
.L_x_5:


//--------------------- .nv.shared.reserved.0     --------------------------
	.section	.nv.shared.reserved.0,"aw",@nobits
	.weak		__nv_reservedSMEM_offset_0_alias
	.size		__nv_reservedSMEM_offset_0_alias, 0, 64
	.other		__nv_reservedSMEM_offset_0_alias,@"STO_CUDA_RESERVED_SHARED STV_DEFAULT"
__nv_reservedSMEM_offset_0_alias:
	.zero		0
	.zero		64


//--------------------- .nv.constant0._Z9k_blur_n3PKhPhii --------------------------
	.section	.nv.constant0._Z9k_blur_n3PKhPhii,"a",@progbits
	.sectionflags	@""
	.align	4
.nv.constant0._Z9k_blur_n3PKhPhii:
	.zero		920


//--------------------- .nv.constant0._Z12k_sharpen_n3PKhPhii --------------------------
	.section	.nv.constant0._Z12k_sharpen_n3PKhPhii,"a",@progbits
	.sectionflags	@""
	.align	4
.nv.constant0._Z12k_sharpen_n3PKhPhii:
	.zero		920


//--------------------- .nv.constant0._Z9k_edge_n3PKhPhii --------------------------
	.section	.nv.constant0._Z9k_edge_n3PKhPhii,"a",@progbits
	.sectionflags	@""
	.align	4
.nv.constant0._Z9k_edge_n3PKhPhii:
	.zero		920


//--------------------- SYMBOLS --------------------------

	.type		.nv.reservedSmem.offset0,@object
	.size		.nv.reservedSmem.offset0,0x4
